//
// Generated by NVIDIA NVVM Compiler
//
// Compiler Build ID: CL-36424714
// Cuda compilation tools, release 13.0, V13.0.88
// Based on NVVM 20.0.0
//

.version 9.0
.target sm_100
.address_size 64

	// .globl	_Z18q4k_dequant_kernelP6__halfPKhi

.visible .entry _Z18q4k_dequant_kernelP6__halfPKhi(
	.param .u64 .ptr .align 1 _Z18q4k_dequant_kernelP6__halfPKhi_param_0,
	.param .u64 .ptr .align 1 _Z18q4k_dequant_kernelP6__halfPKhi_param_1,
	.param .u32 _Z18q4k_dequant_kernelP6__halfPKhi_param_2
)
{
	.reg .pred 	%p<4>;
	.reg .b16 	%rs<33>;
	.reg .b32 	%r<14>;
	.reg .b32 	%f<12>;
	.reg .b64 	%rd<15>;

	ld.param.u64 	%rd2, [_Z18q4k_dequant_kernelP6__halfPKhi_param_0];
	ld.param.u64 	%rd3, [_Z18q4k_dequant_kernelP6__halfPKhi_param_1];
	ld.param.u32 	%r4, [_Z18q4k_dequant_kernelP6__halfPKhi_param_2];
	mov.u32 	%r1, %ctaid.x;
	mov.u32 	%r2, %tid.x;
	setp.ge.s32 	%p1, %r1, %r4;
	@%p1 bra 	$L__BB0_5;
	cvta.to.global.u64 	%rd4, %rd3;
	shr.u32 	%r3, %r2, 5;
	mul.lo.s32 	%r5, %r1, 144;
	cvt.u64.u32 	%rd5, %r5;
	add.s64 	%rd1, %rd4, %rd5;
	ld.global.u8 	%rs9, [%rd1];
	ld.global.u8 	%rs10, [%rd1+1];
	shl.b16 	%rs11, %rs10, 8;
	or.b16  	%rs7, %rs11, %rs9;
	ld.global.u8 	%rs12, [%rd1+2];
	ld.global.u8 	%rs13, [%rd1+3];
	shl.b16 	%rs14, %rs13, 8;
	or.b16  	%rs8, %rs14, %rs12;
	// begin inline asm
	{  cvt.f32.f16 %f3, %rs7;}

	// end inline asm
	// begin inline asm
	{  cvt.f32.f16 %f4, %rs8;}

	// end inline asm
	setp.gt.u32 	%p2, %r2, 127;
	@%p2 bra 	$L__BB0_3;
	cvt.u64.u32 	%rd8, %r3;
	add.s64 	%rd9, %rd1, %rd8;
	ld.global.u8 	%rs24, [%rd9+4];
	and.b16  	%rs31, %rs24, 63;
	ld.global.u8 	%rs25, [%rd9+8];
	and.b16  	%rs32, %rs25, 63;
	bra.uni 	$L__BB0_4;
$L__BB0_3:
	add.s32 	%r6, %r3, 4;
	cvt.u64.u32 	%rd6, %r6;
	add.s64 	%rd7, %rd1, %rd6;
	ld.global.u8 	%rs15, [%rd7+4];
	and.b16  	%rs16, %rs15, 15;
	ld.global.u8 	%rs17, [%rd7+-4];
	shr.u16 	%rs18, %rs17, 2;
	and.b16  	%rs19, %rs18, 48;
	or.b16  	%rs31, %rs19, %rs16;
	shr.u16 	%rs20, %rs15, 4;
	ld.global.u8 	%rs21, [%rd7];
	shr.u16 	%rs22, %rs21, 2;
	and.b16  	%rs23, %rs22, 48;
	or.b16  	%rs32, %rs23, %rs20;
$L__BB0_4:
	cvt.rn.f32.u16 	%f6, %rs31;
	mul.f32 	%f7, %f3, %f6;
	cvt.rn.f32.u16 	%f8, %rs32;
	mul.f32 	%f9, %f4, %f8;
	shl.b32 	%r7, %r3, 4;
	shr.u32 	%r8, %r2, 1;
	and.b32  	%r9, %r8, 15;
	or.b32  	%r10, %r9, %r7;
	cvt.u64.u32 	%rd10, %r10;
	add.s64 	%rd11, %rd1, %rd10;
	ld.global.u8 	%rs27, [%rd11+16];
	and.b32  	%r11, %r2, 1;
	setp.eq.b32 	%p3, %r11, 1;
	and.b16  	%rs28, %rs27, 15;
	shr.u16 	%rs29, %rs27, 4;
	selp.b16 	%rs30, %rs29, %rs28, %p3;
	cvt.rn.f32.u16 	%f10, %rs30;
	mul.f32 	%f11, %f7, %f10;
	sub.f32 	%f5, %f11, %f9;
	shl.b32 	%r12, %r1, 8;
	add.s32 	%r13, %r12, %r2;
	// begin inline asm
	{  cvt.rn.f16.f32 %rs26, %f5;}

	// end inline asm
	cvta.to.global.u64 	%rd12, %rd2;
	mul.wide.u32 	%rd13, %r13, 2;
	add.s64 	%rd14, %rd12, %rd13;
	st.global.u16 	[%rd14], %rs26;
$L__BB0_5:
	ret;

}


// ===== COMPILED SASS (sm_100) =====

	.target	sm_100

	.elftype	@"ET_EXEC"


//--------------------- .note.nv.tkinfo           --------------------------
	.section	.note.nv.tkinfo,"",@"SHT_NOTE"
	.sectionflags	@"SHF_NOTE_NV_TKINFO"
	.tkinfo
        /*0018*/ 	.word	0x00000002
        /*0030*/ 	.string	""
        /*0030*/ 	.string	"ptxas"
        /*0030*/ 	.string	"Cuda compilation tools, release 13.0, V13.0.88"
        /*0030*/ 	.string	"Build cuda_13.0.r13.0/compiler.36424714_0"
        /*0030*/ 	.string	"-arch sm_100 -m 64 "



//--------------------- .note.nv.cuinfo           --------------------------
	.section	.note.nv.cuinfo,"",@"SHT_NOTE"
	.sectionflags	@"SHF_NOTE_NV_CUINFO"
        /*0018*/ 	.short	0x0002
        /*001a*/ 	.short	0x0064
        /*001c*/ 	.short	0x0082
	.zero		2


//--------------------- .nv.info                  --------------------------
	.section	.nv.info,"",@"SHT_CUDA_INFO"
	.align	4


	//----- nvinfo : EIATTR_REGCOUNT
	.align		4
        /*0000*/ 	.byte	0x04, 0x2f
        /*0002*/ 	.short	(.L_1 - .L_0)
	.align		4
.L_0:
        /*0004*/ 	.word	index@(_Z18q4k_dequant_kernelP6__halfPKhi)
        /*0008*/ 	.word	0x00000017


	//----- nvinfo : EIATTR_FRAME_SIZE
	.align		4
.L_1:
        /*000c*/ 	.byte	0x04, 0x11
        /*000e*/ 	.short	(.L_3 - .L_2)
	.align		4
.L_2:
        /*0010*/ 	.word	index@(_Z18q4k_dequant_kernelP6__halfPKhi)
        /*0014*/ 	.word	0x00000000


	//----- nvinfo : EIATTR_MIN_STACK_SIZE
	.align		4
.L_3:
        /*0018*/ 	.byte	0x04, 0x12
        /*001a*/ 	.short	(.L_5 - .L_4)
	.align		4
.L_4:
        /*001c*/ 	.word	index@(_Z18q4k_dequant_kernelP6__halfPKhi)
        /*0020*/ 	.word	0x00000000
.L_5:


//--------------------- .nv.compat                --------------------------
	.section	.nv.compat,"",@"SHT_CUDA_COMPAT_INFO"
	.align	4
        /*0000*/ 	.byte	0x02, 0x09, 0x00, 0x00, 0x02, 0x02, 0x01, 0x00, 0x02, 0x05, 0x05, 0x00, 0x03, 0x07, 0x01, 0x01
        /*0010*/ 	.byte	0x02, 0x03, 0x00, 0x00, 0x02, 0x06, 0x01, 0x00, 0x04, 0x0b, 0x08, 0x00, 0x09, 0x00, 0x00, 0x00
        /*0020*/ 	.byte	0x00, 0x00, 0x00, 0x00


//--------------------- .nv.info._Z18q4k_dequant_kernelP6__halfPKhi --------------------------
	.section	.nv.info._Z18q4k_dequant_kernelP6__halfPKhi,"",@"SHT_CUDA_INFO"
	.sectionflags	@""
	.align	4


	//----- nvinfo : EIATTR_CUDA_API_VERSION
	.align		4
        /*0000*/ 	.byte	0x04, 0x37
        /*0002*/ 	.short	(.L_7 - .L_6)
.L_6:
        /*0004*/ 	.word	0x00000082


	//----- nvinfo : EIATTR_KPARAM_INFO
	.align		4
.L_7:
        /*0008*/ 	.byte	0x04, 0x17
        /*000a*/ 	.short	(.L_9 - .L_8)
.L_8:
        /*000c*/ 	.word	0x00000000
        /*0010*/ 	.short	0x0002
        /*0012*/ 	.short	0x0010
        /*0014*/ 	.byte	0x00, 0xf0, 0x11, 0x00


	//----- nvinfo : EIATTR_KPARAM_INFO
	.align		4
.L_9:
        /*0018*/ 	.byte	0x04, 0x17
        /*001a*/ 	.short	(.L_11 - .L_10)
.L_10:
        /*001c*/ 	.word	0x00000000
        /*0020*/ 	.short	0x0001
        /*0022*/ 	.short	0x0008
        /*0024*/ 	.byte	0x00, 0xf5, 0x21, 0x00


	//----- nvinfo : EIATTR_KPARAM_INFO
	.align		4
.L_11:
        /*0028*/ 	.byte	0x04, 0x17
        /*002a*/ 	.short	(.L_13 - .L_12)
.L_12:
        /*002c*/ 	.word	0x00000000
        /*0030*/ 	.short	0x0000
        /*0032*/ 	.short	0x0000
        /*0034*/ 	.byte	0x00, 0xf5, 0x21, 0x00


	//----- nvinfo : EIATTR_SPARSE_MMA_MASK
	.align		4
.L_13:
        /*0038*/ 	.byte	0x03, 0x50
        /*003a*/ 	.short	0x0000


	//----- nvinfo : EIATTR_MAXREG_COUNT
	.align		4
        /*003c*/ 	.byte	0x03, 0x1b
        /*003e*/ 	.short	0x00ff


	//----- nvinfo : EIATTR_MERCURY_ISA_VERSION
	.align		4
        /*0040*/ 	.byte	0x03, 0x5f
        /*0042*/ 	.short	0x0101


	//----- nvinfo : EIATTR_VRC_CTA_INIT_COUNT
	.align		4
        /*0044*/ 	.byte	0x02, 0x4a
	.zero		1
	.zero		1


	//----- nvinfo : EIATTR_EXIT_INSTR_OFFSETS
	.align		4
        /*0048*/ 	.byte	0x04, 0x1c
        /*004a*/ 	.short	(.L_15 - .L_14)


	//   ....[0]....
.L_14:
        /*004c*/ 	.word	0x00000040


	//   ....[1]....
        /*0050*/ 	.word	0x000003c0


	//----- nvinfo : EIATTR_CBANK_PARAM_SIZE
	.align		4
.L_15:
        /*0054*/ 	.byte	0x03, 0x19
        /*0056*/ 	.short	0x0014


	//----- nvinfo : EIATTR_PARAM_CBANK
	.align		4
        /*0058*/ 	.byte	0x04, 0x0a
        /*005a*/ 	.short	(.L_17 - .L_16)
	.align		4
.L_16:
        /*005c*/ 	.word	index@(.nv.constant0._Z18q4k_dequant_kernelP6__halfPKhi)
        /*0060*/ 	.short	0x0380
        /*0062*/ 	.short	0x0014


	//----- nvinfo : EIATTR_SW_WAR
	.align		4
.L_17:
        /*0064*/ 	.byte	0x04, 0x36
        /*0066*/ 	.short	(.L_19 - .L_18)
.L_18:
        /*0068*/ 	.word	0x00000008
.L_19:


//--------------------- .nv.callgraph             --------------------------
	.section	.nv.callgraph,"",@"SHT_CUDA_CALLGRAPH"
	.align	4
	.sectionentsize	8
	.align		4
        /*0000*/ 	.word	0x00000000
	.align		4
        /*0004*/ 	.word	0xffffffff
	.align		4
        /*0008*/ 	.word	0x00000000
	.align		4
        /*000c*/ 	.word	0xfffffffe
	.align		4
        /*0010*/ 	.word	0x00000000
	.align		4
        /*0014*/ 	.word	0xfffffffd
	.align		4
        /*0018*/ 	.word	0x00000000
	.align		4
        /*001c*/ 	.word	0xfffffffc


//--------------------- .text._Z18q4k_dequant_kernelP6__halfPKhi --------------------------
	.section	.text._Z18q4k_dequant_kernelP6__halfPKhi,"ax",@progbits
	.align	128
        .global         _Z18q4k_dequant_kernelP6__halfPKhi
        .type           _Z18q4k_dequant_kernelP6__halfPKhi,@function
        .size           _Z18q4k_dequant_kernelP6__halfPKhi,(.L_x_1 - _Z18q4k_dequant_kernelP6__halfPKhi)
        .other          _Z18q4k_dequant_kernelP6__halfPKhi,@"STO_CUDA_ENTRY STV_DEFAULT"
_Z18q4k_dequant_kernelP6__halfPKhi:
.text._Z18q4k_dequant_kernelP6__halfPKhi:
[----:B------:R-:W-:Y:S01]  /*0000*/  LDC R1, c[0x0][0x37c] ;  /* 0x0000df00ff017b82 */ /* 0x000fe20000000800 */
[----:B------:R-:W0:Y:S01]  /*0010*/  S2R R3, SR_CTAID.X ;  /* 0x0000000000037919 */ /* 0x000e220000002500 */
[----:B------:R-:W0:Y:S02]  /*0020*/  LDCU UR4, c[0x0][0x390] ;  /* 0x00007200ff0477ac */ /* 0x000e240008000800 */
[----:B0-----:R-:W-:-:S13]  /*0030*/  ISETP.GE.AND P0, PT, R3, UR4, PT ;  /* 0x0000000403007c0c */ /* 0x001fda000bf06270 */
[----:B------:R-:W-:Y:S05]  /*0040*/  @P0 EXIT ;  /* 0x000000000000094d */ /* 0x000fea0003800000 */
[----:B------:R-:W0:Y:S01]  /*0050*/  S2R R0, SR_TID.X ;  /* 0x0000000000007919 */ /* 0x000e220000002100 */
[----:B------:R-:W1:Y:S01]  /*0060*/  LDC.64 R4, c[0x0][0x388] ;  /* 0x0000e200ff047b82 */ /* 0x000e620000000a00 */
[----:B------:R-:W-:Y:S01]  /*0070*/  IMAD R7, R3, 0x90, RZ ;  /* 0x0000009003077824 */ /* 0x000fe200078e02ff */
[----:B------:R-:W2:Y:S04]  /*0080*/  LDCU.64 UR4, c[0x0][0x358] ;  /* 0x00006b00ff0477ac */ /* 0x000ea80008000a00 */
[----:B-1----:R-:W-:-:S05]  /*0090*/  IADD3 R4, P2, PT, R7, R4, RZ ;  /* 0x0000000407047210 */ /* 0x002fca0007f5e0ff */
[----:B------:R-:W-:Y:S01]  /*00a0*/  IMAD.X R5, RZ, RZ, R5, P2 ;  /* 0x000000ffff057224 */ /* 0x000fe200010e0605 */
[----:B0-----:R-:W-:Y:S02]  /*00b0*/  ISETP.GT.U32.AND P0, PT, R0, 0x7f, PT ;  /* 0x0000007f0000780c */ /* 0x001fe40003f04070 */
[--C-:B------:R-:W-:Y:S02]  /*00c0*/  SHF.R.U32.HI R11, RZ, 0x5, R0.reuse ;  /* 0x00000005ff0b7819 */ /* 0x100fe40000011600 */
[----:B--2---:R-:W2:Y:S01]  /*00d0*/  LDG.E.U8 R13, desc[UR4][R4.64+0x1] ;  /* 0x00000104040d7981 */ /* 0x004ea2000c1e1100 */
[----:B------:R-:W-:-:S03]  /*00e0*/  SHF.R.U32.HI R2, RZ, 0x1, R0 ;  /* 0x00000001ff027819 */ /* 0x000fc60000011600 */
[----:B------:R-:W3:Y:S01]  /*00f0*/  LDG.E.U8 R12, desc[UR4][R4.64+0x2] ;  /* 0x00000204040c7981 */ /* 0x000ee2000c1e1100 */
[----:B------:R-:W-:-:S03]  /*0100*/  LOP3.LUT R2, R2, 0xf, RZ, 0xc0, !PT ;  /* 0x0000000f02027812 */ /* 0x000fc600078ec0ff */
[----:B------:R-:W3:Y:S01]  /*0110*/  LDG.E.U8 R15, desc[UR4][R4.64+0x3] ;  /* 0x00000304040f7981 */ /* 0x000ee2000c1e1100 */
[C---:B------:R-:W-:Y:S02]  /*0120*/  @P0 IADD3 R9, P1, PT, R11.reuse, 0x4, RZ ;  /* 0x000000040b090810 */ /* 0x040fe40007f3e0ff */
[-C--:B------:R-:W-:Y:S02]  /*0130*/  @!P0 IADD3 R6, P2, PT, R11, R4.reuse, RZ ;  /* 0x000000040b068210 */ /* 0x080fe40007f5e0ff */
[-C--:B------:R-:W-:Y:S01]  /*0140*/  @P0 IADD3 R8, P3, PT, R9, R4.reuse, RZ ;  /* 0x0000000409080210 */ /* 0x080fe20007f7e0ff */
[----:B------:R-:W-:Y:S02]  /*0150*/  IMAD R11, R11, 0x10, R2 ;  /* 0x000000100b0b7824 */ /* 0x000fe400078e0202 */
[----:B------:R-:W-:Y:S01]  /*0160*/  @!P0 IMAD.X R7, RZ, RZ, R5, P2 ;  /* 0x000000ffff078224 */ /* 0x000fe200010e0605 */
[----:B------:R-:W-:Y:S01]  /*0170*/  @P0 IADD3.X R9, PT, PT, R5, RZ, RZ, P3, P1 ;  /* 0x000000ff05090210 */ /* 0x000fe20001fe24ff */
[----:B------:R0:W2:Y:S01]  /*0180*/  LDG.E.U8 R2, desc[UR4][R4.64] ;  /* 0x0000000404027981 */ /* 0x0000a2000c1e1100 */
[----:B------:R-:W-:-:S03]  /*0190*/  IADD3 R10, P1, PT, R11, R4, RZ ;  /* 0x000000040b0a7210 */ /* 0x000fc60007f3e0ff */
[----:B------:R-:W4:Y:S04]  /*01a0*/  @P0 LDG.E.U8 R18, desc[UR4][R8.64+-0x4] ;  /* 0xfffffc0408120981 */ /* 0x000f28000c1e1100 */
[----:B------:R-:W5:Y:S01]  /*01b0*/  @P0 LDG.E.U8 R19, desc[UR4][R8.64] ;  /* 0x0000000408130981 */ /* 0x000f62000c1e1100 */
[----:B------:R-:W-:Y:S01]  /*01c0*/  IMAD.X R11, RZ, RZ, R5, P1 ;  /* 0x000000ffff0b7224 */ /* 0x000fe200008e0605 */
[----:B------:R-:W-:Y:S01]  /*01d0*/  LOP3.LUT R20, R0, 0x1, RZ, 0xc0, !PT ;  /* 0x0000000100147812 */ /* 0x000fe200078ec0ff */
[----:B0-----:R-:W0:Y:S01]  /*01e0*/  LDC.64 R4, c[0x0][0x380] ;  /* 0x0000e000ff047b82 */ /* 0x001e220000000a00 */
[----:B------:R-:W3:Y:S04]  /*01f0*/  @!P0 LDG.E.U8 R14, desc[UR4][R6.64+0x4] ;  /* 0x00000404060e8981 */ /* 0x000ee8000c1e1100 */
[----:B------:R-:W2:Y:S04]  /*0200*/  @!P0 LDG.E.U8 R16, desc[UR4][R6.64+0x8] ;  /* 0x0000080406108981 */ /* 0x000ea8000c1e1100 */
[----:B------:R-:W2:Y:S04]  /*0210*/  @P0 LDG.E.U8 R17, desc[UR4][R8.64+0x4] ;  /* 0x0000040408110981 */ /* 0x000ea8000c1e1100 */
[----:B------:R-:W2:Y:S01]  /*0220*/  LDG.E.U8 R10, desc[UR4][R10.64+0x10] ;  /* 0x000010040a0a7981 */ /* 0x000ea2000c1e1100 */
[----:B------:R-:W-:Y:S01]  /*0230*/  ISETP.NE.U32.AND P1, PT, R20, 0x1, PT ;  /* 0x000000011400780c */ /* 0x000fe20003f25070 */
[----:B------:R-:W-:-:S04]  /*0240*/  IMAD R3, R3, 0x100, R0 ;  /* 0x0000010003037824 */ /* 0x000fc800078e0200 */
[----:B0-----:R-:W-:Y:S01]  /*0250*/  IMAD.WIDE.U32 R4, R3, 0x2, R4 ;  /* 0x0000000203047825 */ /* 0x001fe200078e0004 */
[----:B----4-:R-:W-:Y:S02]  /*0260*/  @P0 SHF.R.U32.HI R18, RZ, 0x2, R18 ;  /* 0x00000002ff120819 */ /* 0x010fe40000011612 */
[----:B-----5:R-:W-:Y:S02]  /*0270*/  @P0 SHF.R.U32.HI R19, RZ, 0x2, R19 ;  /* 0x00000002ff130819 */ /* 0x020fe40000011613 */
[----:B------:R-:W-:Y:S02]  /*0280*/  @P0 LOP3.LUT R18, R18, 0x30, RZ, 0xc0, !PT ;  /* 0x0000003012120812 */ /* 0x000fe400078ec0ff */
[----:B------:R-:W-:Y:S02]  /*0290*/  @P0 LOP3.LUT R6, R19, 0x30, RZ, 0xc0, !PT ;  /* 0x0000003013060812 */ /* 0x000fe400078ec0ff */
[----:B---3--:R-:W-:Y:S02]  /*02a0*/  @!P0 LOP3.LUT R14, R14, 0x3f, RZ, 0xc0, !PT ;  /* 0x0000003f0e0e8812 */ /* 0x008fe400078ec0ff */
[----:B--2---:R-:W-:-:S02]  /*02b0*/  @!P0 LOP3.LUT R16, R16, 0x3f, RZ, 0xc0, !PT ;  /* 0x0000003f10108812 */ /* 0x004fc400078ec0ff */
[----:B------:R-:W-:Y:S02]  /*02c0*/  @P0 LOP3.LUT R14, R18, 0xf, R17, 0xf8, !PT ;  /* 0x0000000f120e0812 */ /* 0x000fe400078ef811 */
[----:B------:R-:W-:Y:S02]  /*02d0*/  @P0 LEA.HI R16, R17, R6, RZ, 0x1c ;  /* 0x0000000611100211 */ /* 0x000fe400078fe0ff */
[----:B------:R-:W-:Y:S02]  /*02e0*/  LOP3.LUT R6, R10, 0xf, RZ, 0xc0, !PT ;  /* 0x0000000f0a067812 */ /* 0x000fe400078ec0ff */
[----:B------:R-:W-:Y:S01]  /*02f0*/  @!P1 SHF.R.U32.HI R6, RZ, 0x4, R10 ;  /* 0x00000004ff069819 */ /* 0x000fe2000001160a */
[----:B------:R-:W0:Y:S01]  /*0300*/  I2F.U16 R7, R14 ;  /* 0x0000000e00077306 */ /* 0x000e220000101000 */
[----:B------:R-:W-:Y:S02]  /*0310*/  IMAD R2, R13, 0x100, R2 ;  /* 0x000001000d027824 */ /* 0x000fe400078e0202 */
[----:B------:R-:W-:-:S05]  /*0320*/  IMAD R12, R15, 0x100, R12 ;  /* 0x000001000f0c7824 */ /* 0x000fca00078e020c */
[----:B------:R-:W1:Y:S01]  /*0330*/  I2F.U16 R9, R16 ;  /* 0x0000001000097306 */ /* 0x000e620000101000 */
[----:B------:R-:W-:-:S07]  /*0340*/  HADD2.F32 R2, -RZ, R2.H0_H0 ;  /* 0x20000002ff027230 */ /* 0x000fce0000004100 */
[----:B------:R-:W2:Y:S01]  /*0350*/  I2F.U16 R6, R6 ;  /* 0x0000000600067306 */ /* 0x000ea20000101000 */
[----:B------:R-:W-:Y:S02]  /*0360*/  HADD2.F32 R12, -RZ, R12.H0_H0 ;  /* 0x2000000cff0c7230 */ /* 0x000fe40000004100 */
[----:B0-----:R-:W-:-:S03]  /*0370*/  FMUL R2, R2, R7 ;  /* 0x0000000702027220 */ /* 0x001fc60000400000 */
[----:B-1----:R-:W-:-:S04]  /*0380*/  FMUL R9, R12, R9 ;  /* 0x000000090c097220 */ /* 0x002fc80000400000 */
[----:B--2---:R-:W-:-:S05]  /*0390*/  FFMA R2, R2, R6, -R9 ;  /* 0x0000000602027223 */ /* 0x004fca0000000809 */
[----:B------:R-:W-:-:S05]  /*03a0*/  F2FP.F16.F32.PACK_AB R2, RZ, R2 ;  /* 0x00000002ff02723e */ /* 0x000fca00000000ff */
[----:B------:R-:W-:Y:S01]  /*03b0*/  STG.E.U16 desc[UR4][R4.64], R2 ;  /* 0x0000000204007986 */ /* 0x000fe2000c101504 */
[----:B------:R-:W-:Y:S05]  /*03c0*/  EXIT ;  /* 0x000000000000794d */ /* 0x000fea0003800000 */
.L_x_0:
[----:B------:R-:W-:-:S00]  /*03d0*/  BRA `(.L_x_0) ;  /* 0xfffffffc00fc7947 */ /* 0x000fc0000383ffff */
[----:B------:R-:W-:-:S00]  /*03e0*/  NOP ;  /* 0x0000000000007918 */ /* 0x000fc00000000000 */
        /* <DEDUP_REMOVED lines=9> */
.L_x_1:


//--------------------- .nv.shared.reserved.0     --------------------------
	.section	.nv.shared.reserved.0,"aw",@nobits
	.weak		__nv_reservedSMEM_offset_0_alias
	.size		__nv_reservedSMEM_offset_0_alias, 0, 64
	.other		__nv_reservedSMEM_offset_0_alias,@"STO_CUDA_RESERVED_SHARED STV_DEFAULT"
__nv_reservedSMEM_offset_0_alias:
	.zero		0
	.zero		64


//--------------------- .nv.constant0._Z18q4k_dequant_kernelP6__halfPKhi --------------------------
	.section	.nv.constant0._Z18q4k_dequant_kernelP6__halfPKhi,"a",@progbits
	.sectionflags	@""
	.align	4
.nv.constant0._Z18q4k_dequant_kernelP6__halfPKhi:
	.zero		916


//--------------------- SYMBOLS --------------------------

	.type		.nv.reservedSmem.offset0,@object
	.size		.nv.reservedSmem.offset0,0x4
